	.headerflags	@"EF_CUDA_TEXMODE_UNIFIED EF_CUDA_64BIT_ADDRESS EF_CUDA_ACCELERATORS EF_CUDA_SM90 EF_CUDA_VIRTUAL_SM(EF_CUDA_SM90)"
	.elftype	@"ET_EXEC"


//--------------------- .nv.info                  --------------------------
	.section	.nv.info,"",@"SHT_CUDA_INFO"
	.align	4


	//----- nvinfo : EIATTR_REGCOUNT
	.align		4
        /*0000*/ 	.byte	0x04, 0x2f
        /*0002*/ 	.short	(.L_1 - .L_0)
	.align		4
.L_0:
        /*0004*/ 	.word	index@(triton_poi_fused_convolution_relu_6)
        /*0008*/ 	.word	0x0000000c


	//----- nvinfo : EIATTR_MIN_STACK_SIZE
	.align		4
.L_1:
        /*000c*/ 	.byte	0x04, 0x12
        /*000e*/ 	.short	(.L_3 - .L_2)
	.align		4
.L_2:
        /*0010*/ 	.word	index@(triton_poi_fused_convolution_relu_6)
        /*0014*/ 	.word	0x00000000


	//----- nvinfo : EIATTR_FRAME_SIZE
	.align		4
.L_3:
        /*0018*/ 	.byte	0x04, 0x11
        /*001a*/ 	.short	(.L_5 - .L_4)
	.align		4
.L_4:
        /*001c*/ 	.word	index@(triton_poi_fused_convolution_relu_6)
        /*0020*/ 	.word	0x00000000


	//----- nvinfo : EIATTR_MIN_STACK_SIZE
	.align		4
.L_5:
        /*0024*/ 	.byte	0x04, 0x12
        /*0026*/ 	.short	(.L_7 - .L_6)
	.align		4
.L_6:
        /*0028*/ 	.word	index@(triton_poi_fused_convolution_relu_6)
        /*002c*/ 	.word	0x00000000
.L_7:


//--------------------- .nv.info.triton_poi_fused_convolution_relu_6 --------------------------
	.section	.nv.info.triton_poi_fused_convolution_relu_6,"",@"SHT_CUDA_INFO"
	.sectionflags	@""
	.align	4


	//----- nvinfo : EIATTR_CUDA_API_VERSION
	.align		4
        /*0000*/ 	.byte	0x04, 0x37
        /*0002*/ 	.short	(.L_9 - .L_8)
.L_8:
        /*0004*/ 	.word	0x0000007c


	//----- nvinfo : EIATTR_KPARAM_INFO
	.align		4
.L_9:
        /*0008*/ 	.byte	0x04, 0x17
        /*000a*/ 	.short	(.L_11 - .L_10)
.L_10:
        /*000c*/ 	.word	0x00000000
        /*0010*/ 	.short	0x0002
        /*0012*/ 	.short	0x0010
        /*0014*/ 	.byte	0x00, 0xf0, 0x11, 0x00


	//----- nvinfo : EIATTR_KPARAM_INFO
	.align		4
.L_11:
        /*0018*/ 	.byte	0x04, 0x17
        /*001a*/ 	.short	(.L_13 - .L_12)
.L_12:
        /*001c*/ 	.word	0x00000000
        /*0020*/ 	.short	0x0001
        /*0022*/ 	.short	0x0008
        /*0024*/ 	.byte	0x00, 0xf4, 0x21, 0x00


	//----- nvinfo : EIATTR_KPARAM_INFO
	.align		4
.L_13:
        /*0028*/ 	.byte	0x04, 0x17
        /*002a*/ 	.short	(.L_15 - .L_14)
.L_14:
        /*002c*/ 	.word	0x00000000
        /*0030*/ 	.short	0x0000
        /*0032*/ 	.short	0x0000
        /*0034*/ 	.byte	0x00, 0xf4, 0x21, 0x00


	//----- nvinfo : EIATTR_SPARSE_MMA_MASK
	.align		4
.L_15:
        /*0038*/ 	.byte	0x03, 0x50
        /*003a*/ 	.short	0x0000


	//----- nvinfo : EIATTR_MAXREG_COUNT
	.align		4
        /*003c*/ 	.byte	0x03, 0x1b
        /*003e*/ 	.short	0x00ff


	//----- nvinfo : EIATTR_EXIT_INSTR_OFFSETS
	.align		4
        /*0040*/ 	.byte	0x04, 0x1c
        /*0042*/ 	.short	(.L_17 - .L_16)


	//   ....[0]....
.L_16:
        /*0044*/ 	.word	0x00000150


	//----- nvinfo : EIATTR_REQNTID
	.align		4
.L_17:
        /*0048*/ 	.byte	0x04, 0x10
        /*004a*/ 	.short	(.L_19 - .L_18)
.L_18:
        /*004c*/ 	.word	0x00000080
        /*0050*/ 	.word	0x00000001
        /*0054*/ 	.word	0x00000001


	//----- nvinfo : EIATTR_CBANK_PARAM_SIZE
	.align		4
.L_19:
        /*0058*/ 	.byte	0x03, 0x19
        /*005a*/ 	.short	0x0014


	//----- nvinfo : EIATTR_PARAM_CBANK
	.align		4
        /*005c*/ 	.byte	0x04, 0x0a
        /*005e*/ 	.short	(.L_21 - .L_20)
	.align		4
.L_20:
        /*0060*/ 	.word	index@(.nv.constant0.triton_poi_fused_convolution_relu_6)
        /*0064*/ 	.short	0x0210
        /*0066*/ 	.short	0x0014


	//----- nvinfo : EIATTR_SW_WAR
	.align		4
.L_21:
        /*0068*/ 	.byte	0x04, 0x36
        /*006a*/ 	.short	(.L_23 - .L_22)
.L_22:
        /*006c*/ 	.word	0x00000008
.L_23:


//--------------------- .nv.callgraph             --------------------------
	.section	.nv.callgraph,"",@"SHT_CUDA_CALLGRAPH"
	.align	4
	.sectionentsize	8
	.align		4
        /*0000*/ 	.word	0x00000000
	.align		4
        /*0004*/ 	.word	0xffffffff
	.align		4
        /*0008*/ 	.word	0x00000000
	.align		4
        /*000c*/ 	.word	0xfffffffe
	.align		4
        /*0010*/ 	.word	0x00000000
	.align		4
        /*0014*/ 	.word	0xfffffffd
	.align		4
        /*0018*/ 	.word	0x00000000
	.align		4
        /*001c*/ 	.word	0xfffffffc


//--------------------- .text.triton_poi_fused_convolution_relu_6 --------------------------
	.section	.text.triton_poi_fused_convolution_relu_6,"ax",@progbits
	.align	128
        .global         triton_poi_fused_convolution_relu_6
        .type           triton_poi_fused_convolution_relu_6,@function
        .size           triton_poi_fused_convolution_relu_6,(.L_x_1 - triton_poi_fused_convolution_relu_6)
        .other          triton_poi_fused_convolution_relu_6,@"STO_CUDA_ENTRY STV_DEFAULT"
triton_poi_fused_convolution_relu_6:
.text.triton_poi_fused_convolution_relu_6:
[----:B------:R-:W-:Y:S01]  /*0000*/  LDC R1, c[0x0][0x28] ;  /* 0x00000a00ff017b82 */ /* 0x000fe20000000800 */
[----:B------:R-:W1:Y:S07]  /*0010*/  S2R R0, SR_TID.X ;  /* 0x0000000000007919 */ /* 0x000e6e0000002100 */
[----:B------:R-:W2:Y:S01]  /*0020*/  LDC.64 R4, c[0x0][0x218] ;  /* 0x00008600ff047b82 */ /* 0x000ea20000000a00 */
[----:B------:R-:W-:Y:S01]  /*0030*/  ULDC.64 UR4, c[0x0][0x208] ;  /* 0x0000820000047ab9 */ /* 0x000fe20000000a00 */
[----:B------:R-:W3:Y:S06]  /*0040*/  S2R R7, SR_CTAID.X ;  /* 0x0000000000077919 */ /* 0x000eec0000002500 */
[----:B------:R-:W4:Y:S01]  /*0050*/  LDC.64 R2, c[0x0][0x210] ;  /* 0x00008400ff027b82 */ /* 0x000f220000000a00 */
[----:B-1----:R-:W-:-:S02]  /*0060*/  LOP3.LUT R0, R0, 0x7f, RZ, 0xc0, !PT ;  /* 0x0000007f00007812 */ /* 0x002fc400078ec0ff */
[----:B---3--:R-:W-:-:S03]  /*0070*/  SHF.R.S32.HI R6, RZ, 0x18, R7 ;  /* 0x00000018ff067819 */ /* 0x008fc60000011407 */
[----:B------:R-:W-:Y:S01]  /*0080*/  IMAD R7, R7, 0x80, R0 ;  /* 0x0000008007077824 */ /* 0x000fe200078e0200 */
[----:B------:R-:W-:-:S03]  /*0090*/  SGXT R0, R6, 0x1 ;  /* 0x000000010600781a */ /* 0x000fc60000000200 */
[----:B----4-:R-:W-:Y:S01]  /*00a0*/  IMAD.WIDE R2, R7, 0x4, R2 ;  /* 0x0000000407027825 */ /* 0x010fe200078e0202 */
[----:B------:R-:W-:-:S04]  /*00b0*/  LEA.HI R0, R0, R7, RZ, 0x6 ;  /* 0x0000000700007211 */ /* 0x000fc800078f30ff */
[----:B------:R-:W-:-:S05]  /*00c0*/  LOP3.LUT R0, R0, 0xffffffc0, RZ, 0xc0, !PT ;  /* 0xffffffc000007812 */ /* 0x000fca00078ec0ff */
[----:B------:R-:W-:Y:S02]  /*00d0*/  IMAD.IADD R9, R7, 0x1, -R0 ;  /* 0x0000000107097824 */ /* 0x000fe400078e0a00 */
[----:B------:R-:W3:Y:S02]  /*00e0*/  LDG.E R0, desc[UR4][R2.64] ;  /* 0x0000000402007981 */ /* 0x000ee4000c1e1900 */
[----:B--2---:R-:W-:-:S06]  /*00f0*/  IMAD.WIDE R4, R9, 0x4, R4 ;  /* 0x0000000409047825 */ /* 0x004fcc00078e0204 */
[----:B------:R-:W3:Y:S02]  /*0100*/  LDG.E.EL R5, desc[UR4][R4.64] ;  /* 0x0000000404057981 */ /* 0x000ee4000c2e1900 */
[C---:B---3--:R-:W-:Y:S01]  /*0110*/  FADD R6, R0.reuse, R5 ;  /* 0x0000000500067221 */ /* 0x048fe20000000000 */
[----:B------:R-:W-:-:S04]  /*0120*/  FSETP.GEU.AND P0, PT, R0, -R5, PT ;  /* 0x800000050000720b */ /* 0x000fc80003f0e000 */
[----:B------:R-:W-:-:S05]  /*0130*/  FSEL R7, R6, RZ, P0 ;  /* 0x000000ff06077208 */ /* 0x000fca0000000000 */
[----:B------:R-:W-:Y:S01]  /*0140*/  STG.E desc[UR4][R2.64], R7 ;  /* 0x0000000702007986 */ /* 0x000fe2000c101904 */
[----:B------:R-:W-:Y:S05]  /*0150*/  EXIT ;  /* 0x000000000000794d */ /* 0x000fea0003800000 */
.L_x_0:
[----:B------:R-:W-:-:S00]  /*0160*/  BRA `(.L_x_0) ;  /* 0xfffffffc00fc7947 */ /* 0x000fc0000383ffff */
[----:B------:R-:W-:-:S00]  /*0170*/  NOP ;  /* 0x0000000000007918 */ /* 0x000fc00000000000 */
        /* <DEDUP_REMOVED lines=8> */
.L_x_1:


//--------------------- .nv.constant0.triton_poi_fused_convolution_relu_6 --------------------------
	.section	.nv.constant0.triton_poi_fused_convolution_relu_6,"a",@progbits
	.sectionflags	@""
	.align	4
.nv.constant0.triton_poi_fused_convolution_relu_6:
	.zero		548
